//
// Generated by NVIDIA NVVM Compiler
//
// Compiler Build ID: CL-36424714
// Cuda compilation tools, release 13.0, V13.0.88
// Based on NVVM 20.0.0
//

.version 9.0
.target sm_100
.address_size 64

	// .globl	_Z6kerneliPViPiS1_

.visible .entry _Z6kerneliPViPiS1_(
	.param .u32 _Z6kerneliPViPiS1__param_0,
	.param .u64 .ptr .align 1 _Z6kerneliPViPiS1__param_1,
	.param .u64 .ptr .align 1 _Z6kerneliPViPiS1__param_2,
	.param .u64 .ptr .align 1 _Z6kerneliPViPiS1__param_3
)
{
	.reg .pred 	%p<51>;
	.reg .b32 	%r<134>;
	.reg .b64 	%rd<31>;

	ld.param.u32 	%r32, [_Z6kerneliPViPiS1__param_0];
	ld.param.u64 	%rd15, [_Z6kerneliPViPiS1__param_1];
	ld.param.u64 	%rd16, [_Z6kerneliPViPiS1__param_2];
	ld.param.u64 	%rd17, [_Z6kerneliPViPiS1__param_3];
	cvta.to.global.u64 	%rd1, %rd17;
	cvta.to.global.u64 	%rd2, %rd16;
	cvta.to.global.u64 	%rd3, %rd15;
	mov.u32 	%r33, %ctaid.x;
	setp.eq.s32 	%p1, %r33, 0;
	@%p1 bra 	$L__BB0_1;
	bra.uni 	$L__BB0_16;
$L__BB0_1:
	mov.u32 	%r94, %tid.x;
	setp.ne.s32 	%p41, %r94, 0;
	@%p41 bra 	$L__BB0_88;
	setp.lt.s32 	%p42, %r32, 1;
	@%p42 bra 	$L__BB0_15;
	and.b32  	%r1, %r32, 15;
	setp.lt.u32 	%p43, %r32, 16;
	mov.b32 	%r125, 0;
	@%p43 bra 	$L__BB0_6;
	and.b32  	%r125, %r32, 2147483632;
	mov.b32 	%r123, 0;
$L__BB0_5:
	.pragma "nounroll";
	add.s32 	%r97, %r123, 1;
	mul.wide.u32 	%rd21, %r123, 4;
	add.s64 	%rd22, %rd2, %rd21;
	st.global.u32 	[%rd22], %r97;
	add.s32 	%r98, %r123, 2;
	st.global.u32 	[%rd22+4], %r98;
	add.s32 	%r99, %r123, 3;
	st.global.u32 	[%rd22+8], %r99;
	add.s32 	%r100, %r123, 4;
	st.global.u32 	[%rd22+12], %r100;
	add.s32 	%r101, %r123, 5;
	st.global.u32 	[%rd22+16], %r101;
	add.s32 	%r102, %r123, 6;
	st.global.u32 	[%rd22+20], %r102;
	add.s32 	%r103, %r123, 7;
	st.global.u32 	[%rd22+24], %r103;
	add.s32 	%r104, %r123, 8;
	st.global.u32 	[%rd22+28], %r104;
	add.s32 	%r105, %r123, 9;
	st.global.u32 	[%rd22+32], %r105;
	add.s32 	%r106, %r123, 10;
	st.global.u32 	[%rd22+36], %r106;
	add.s32 	%r107, %r123, 11;
	st.global.u32 	[%rd22+40], %r107;
	add.s32 	%r108, %r123, 12;
	st.global.u32 	[%rd22+44], %r108;
	add.s32 	%r109, %r123, 13;
	st.global.u32 	[%rd22+48], %r109;
	add.s32 	%r110, %r123, 14;
	st.global.u32 	[%rd22+52], %r110;
	add.s32 	%r111, %r123, 15;
	st.global.u32 	[%rd22+56], %r111;
	add.s32 	%r123, %r123, 16;
	st.global.u32 	[%rd22+60], %r123;
	setp.ne.s32 	%p44, %r123, %r125;
	@%p44 bra 	$L__BB0_5;
$L__BB0_6:
	setp.eq.s32 	%p45, %r1, 0;
	@%p45 bra 	$L__BB0_15;
	and.b32  	%r6, %r32, 7;
	setp.lt.u32 	%p46, %r1, 8;
	@%p46 bra 	$L__BB0_9;
	add.s32 	%r112, %r125, 1;
	mul.wide.u32 	%rd23, %r125, 4;
	add.s64 	%rd24, %rd2, %rd23;
	st.global.u32 	[%rd24], %r112;
	add.s32 	%r113, %r125, 2;
	st.global.u32 	[%rd24+4], %r113;
	add.s32 	%r114, %r125, 3;
	st.global.u32 	[%rd24+8], %r114;
	add.s32 	%r115, %r125, 4;
	st.global.u32 	[%rd24+12], %r115;
	add.s32 	%r116, %r125, 5;
	st.global.u32 	[%rd24+16], %r116;
	add.s32 	%r117, %r125, 6;
	st.global.u32 	[%rd24+20], %r117;
	add.s32 	%r118, %r125, 7;
	st.global.u32 	[%rd24+24], %r118;
	add.s32 	%r125, %r125, 8;
	st.global.u32 	[%rd24+28], %r125;
$L__BB0_9:
	setp.eq.s32 	%p47, %r6, 0;
	@%p47 bra 	$L__BB0_15;
	and.b32  	%r9, %r32, 3;
	setp.lt.u32 	%p48, %r6, 4;
	@%p48 bra 	$L__BB0_12;
	add.s32 	%r119, %r125, 1;
	mul.wide.u32 	%rd25, %r125, 4;
	add.s64 	%rd26, %rd2, %rd25;
	st.global.u32 	[%rd26], %r119;
	add.s32 	%r120, %r125, 2;
	st.global.u32 	[%rd26+4], %r120;
	add.s32 	%r121, %r125, 3;
	st.global.u32 	[%rd26+8], %r121;
	add.s32 	%r125, %r125, 4;
	st.global.u32 	[%rd26+12], %r125;
$L__BB0_12:
	setp.eq.s32 	%p49, %r9, 0;
	@%p49 bra 	$L__BB0_15;
	mul.wide.u32 	%rd27, %r125, 4;
	add.s64 	%rd28, %rd2, %rd27;
	neg.s32 	%r127, %r9;
$L__BB0_14:
	.pragma "nounroll";
	add.s32 	%r125, %r125, 1;
	st.global.u32 	[%rd28], %r125;
	add.s64 	%rd28, %rd28, 4;
	add.s32 	%r127, %r127, 1;
	setp.ne.s32 	%p50, %r127, 0;
	@%p50 bra 	$L__BB0_14;
$L__BB0_15:
	membar.gl;
	mov.b32 	%r122, 1;
	st.volatile.global.u32 	[%rd3], %r122;
	bra.uni 	$L__BB0_88;
$L__BB0_16:
	ld.volatile.global.u32 	%r34, [%rd3];
	setp.eq.s32 	%p2, %r34, 0;
	@%p2 bra 	$L__BB0_16;
	membar.gl;
	setp.lt.s32 	%p3, %r32, 1;
	@%p3 bra 	$L__BB0_88;
	and.b32  	%r17, %r32, 15;
	setp.lt.u32 	%p4, %r32, 16;
	mov.b32 	%r131, 0;
	@%p4 bra 	$L__BB0_53;
	and.b32  	%r131, %r32, 2147483632;
	neg.s32 	%r129, %r131;
	add.s64 	%rd29, %rd2, 32;
$L__BB0_20:
	.pragma "nounroll";
	ld.global.u32 	%r36, [%rd29+-32];
	setp.ne.s32 	%p5, %r36, 0;
	@%p5 bra 	$L__BB0_22;
	mov.b32 	%r37, 0;
	st.global.u32 	[%rd1], %r37;
$L__BB0_22:
	ld.global.u32 	%r38, [%rd29+-28];
	setp.ne.s32 	%p6, %r38, 0;
	@%p6 bra 	$L__BB0_24;
	mov.b32 	%r39, 0;
	st.global.u32 	[%rd1], %r39;
$L__BB0_24:
	ld.global.u32 	%r40, [%rd29+-24];
	setp.ne.s32 	%p7, %r40, 0;
	@%p7 bra 	$L__BB0_26;
	mov.b32 	%r41, 0;
	st.global.u32 	[%rd1], %r41;
$L__BB0_26:
	ld.global.u32 	%r42, [%rd29+-20];
	setp.ne.s32 	%p8, %r42, 0;
	@%p8 bra 	$L__BB0_28;
	mov.b32 	%r43, 0;
	st.global.u32 	[%rd1], %r43;
$L__BB0_28:
	ld.global.u32 	%r44, [%rd29+-16];
	setp.ne.s32 	%p9, %r44, 0;
	@%p9 bra 	$L__BB0_30;
	mov.b32 	%r45, 0;
	st.global.u32 	[%rd1], %r45;
$L__BB0_30:
	ld.global.u32 	%r46, [%rd29+-12];
	setp.ne.s32 	%p10, %r46, 0;
	@%p10 bra 	$L__BB0_32;
	mov.b32 	%r47, 0;
	st.global.u32 	[%rd1], %r47;
$L__BB0_32:
	ld.global.u32 	%r48, [%rd29+-8];
	setp.ne.s32 	%p11, %r48, 0;
	@%p11 bra 	$L__BB0_34;
	mov.b32 	%r49, 0;
	st.global.u32 	[%rd1], %r49;
$L__BB0_34:
	ld.global.u32 	%r50, [%rd29+-4];
	setp.ne.s32 	%p12, %r50, 0;
	@%p12 bra 	$L__BB0_36;
	mov.b32 	%r51, 0;
	st.global.u32 	[%rd1], %r51;
$L__BB0_36:
	ld.global.u32 	%r52, [%rd29];
	setp.ne.s32 	%p13, %r52, 0;
	@%p13 bra 	$L__BB0_38;
	mov.b32 	%r53, 0;
	st.global.u32 	[%rd1], %r53;
$L__BB0_38:
	ld.global.u32 	%r54, [%rd29+4];
	setp.ne.s32 	%p14, %r54, 0;
	@%p14 bra 	$L__BB0_40;
	mov.b32 	%r55, 0;
	st.global.u32 	[%rd1], %r55;
$L__BB0_40:
	ld.global.u32 	%r56, [%rd29+8];
	setp.ne.s32 	%p15, %r56, 0;
	@%p15 bra 	$L__BB0_42;
	mov.b32 	%r57, 0;
	st.global.u32 	[%rd1], %r57;
$L__BB0_42:
	ld.global.u32 	%r58, [%rd29+12];
	setp.ne.s32 	%p16, %r58, 0;
	@%p16 bra 	$L__BB0_44;
	mov.b32 	%r59, 0;
	st.global.u32 	[%rd1], %r59;
$L__BB0_44:
	ld.global.u32 	%r60, [%rd29+16];
	setp.ne.s32 	%p17, %r60, 0;
	@%p17 bra 	$L__BB0_46;
	mov.b32 	%r61, 0;
	st.global.u32 	[%rd1], %r61;
$L__BB0_46:
	ld.global.u32 	%r62, [%rd29+20];
	setp.ne.s32 	%p18, %r62, 0;
	@%p18 bra 	$L__BB0_48;
	mov.b32 	%r63, 0;
	st.global.u32 	[%rd1], %r63;
$L__BB0_48:
	ld.global.u32 	%r64, [%rd29+24];
	setp.ne.s32 	%p19, %r64, 0;
	@%p19 bra 	$L__BB0_50;
	mov.b32 	%r65, 0;
	st.global.u32 	[%rd1], %r65;
$L__BB0_50:
	ld.global.u32 	%r66, [%rd29+28];
	setp.ne.s32 	%p20, %r66, 0;
	@%p20 bra 	$L__BB0_52;
	mov.b32 	%r67, 0;
	st.global.u32 	[%rd1], %r67;
$L__BB0_52:
	add.s32 	%r129, %r129, 16;
	add.s64 	%rd29, %rd29, 64;
	setp.ne.s32 	%p21, %r129, 0;
	@%p21 bra 	$L__BB0_20;
$L__BB0_53:
	setp.eq.s32 	%p22, %r17, 0;
	@%p22 bra 	$L__BB0_88;
	and.b32  	%r23, %r32, 7;
	setp.lt.u32 	%p23, %r17, 8;
	@%p23 bra 	$L__BB0_72;
	mul.wide.u32 	%rd18, %r131, 4;
	add.s64 	%rd10, %rd2, %rd18;
	ld.global.u32 	%r68, [%rd10];
	setp.ne.s32 	%p24, %r68, 0;
	@%p24 bra 	$L__BB0_57;
	mov.b32 	%r69, 0;
	st.global.u32 	[%rd1], %r69;
$L__BB0_57:
	ld.global.u32 	%r70, [%rd10+4];
	setp.ne.s32 	%p25, %r70, 0;
	@%p25 bra 	$L__BB0_59;
	mov.b32 	%r71, 0;
	st.global.u32 	[%rd1], %r71;
$L__BB0_59:
	ld.global.u32 	%r72, [%rd10+8];
	setp.ne.s32 	%p26, %r72, 0;
	@%p26 bra 	$L__BB0_61;
	mov.b32 	%r73, 0;
	st.global.u32 	[%rd1], %r73;
$L__BB0_61:
	ld.global.u32 	%r74, [%rd10+12];
	setp.ne.s32 	%p27, %r74, 0;
	@%p27 bra 	$L__BB0_63;
	mov.b32 	%r75, 0;
	st.global.u32 	[%rd1], %r75;
$L__BB0_63:
	ld.global.u32 	%r76, [%rd10+16];
	setp.ne.s32 	%p28, %r76, 0;
	@%p28 bra 	$L__BB0_65;
	mov.b32 	%r77, 0;
	st.global.u32 	[%rd1], %r77;
$L__BB0_65:
	ld.global.u32 	%r78, [%rd10+20];
	setp.ne.s32 	%p29, %r78, 0;
	@%p29 bra 	$L__BB0_67;
	mov.b32 	%r79, 0;
	st.global.u32 	[%rd1], %r79;
$L__BB0_67:
	ld.global.u32 	%r80, [%rd10+24];
	setp.ne.s32 	%p30, %r80, 0;
	@%p30 bra 	$L__BB0_69;
	mov.b32 	%r81, 0;
	st.global.u32 	[%rd1], %r81;
$L__BB0_69:
	ld.global.u32 	%r82, [%rd10+28];
	setp.ne.s32 	%p31, %r82, 0;
	@%p31 bra 	$L__BB0_71;
	mov.b32 	%r83, 0;
	st.global.u32 	[%rd1], %r83;
$L__BB0_71:
	add.s32 	%r131, %r131, 8;
$L__BB0_72:
	setp.eq.s32 	%p32, %r23, 0;
	@%p32 bra 	$L__BB0_88;
	and.b32  	%r26, %r32, 3;
	setp.lt.u32 	%p33, %r23, 4;
	@%p33 bra 	$L__BB0_83;
	mul.wide.u32 	%rd19, %r131, 4;
	add.s64 	%rd11, %rd2, %rd19;
	ld.global.u32 	%r84, [%rd11];
	setp.ne.s32 	%p34, %r84, 0;
	@%p34 bra 	$L__BB0_76;
	mov.b32 	%r85, 0;
	st.global.u32 	[%rd1], %r85;
$L__BB0_76:
	ld.global.u32 	%r86, [%rd11+4];
	setp.ne.s32 	%p35, %r86, 0;
	@%p35 bra 	$L__BB0_78;
	mov.b32 	%r87, 0;
	st.global.u32 	[%rd1], %r87;
$L__BB0_78:
	ld.global.u32 	%r88, [%rd11+8];
	setp.ne.s32 	%p36, %r88, 0;
	@%p36 bra 	$L__BB0_80;
	mov.b32 	%r89, 0;
	st.global.u32 	[%rd1], %r89;
$L__BB0_80:
	ld.global.u32 	%r90, [%rd11+12];
	setp.ne.s32 	%p37, %r90, 0;
	@%p37 bra 	$L__BB0_82;
	mov.b32 	%r91, 0;
	st.global.u32 	[%rd1], %r91;
$L__BB0_82:
	add.s32 	%r131, %r131, 4;
$L__BB0_83:
	setp.eq.s32 	%p38, %r26, 0;
	@%p38 bra 	$L__BB0_88;
	mul.wide.u32 	%rd20, %r131, 4;
	add.s64 	%rd30, %rd2, %rd20;
	neg.s32 	%r133, %r26;
$L__BB0_85:
	.pragma "nounroll";
	ld.global.u32 	%r92, [%rd30];
	setp.ne.s32 	%p39, %r92, 0;
	@%p39 bra 	$L__BB0_87;
	mov.b32 	%r93, 0;
	st.global.u32 	[%rd1], %r93;
$L__BB0_87:
	add.s64 	%rd30, %rd30, 4;
	add.s32 	%r133, %r133, 1;
	setp.ne.s32 	%p40, %r133, 0;
	@%p40 bra 	$L__BB0_85;
$L__BB0_88:
	ret;

}


// ===== COMPILED SASS (sm_100) =====

	.target	sm_100

	.elftype	@"ET_EXEC"


//--------------------- .note.nv.tkinfo           --------------------------
	.section	.note.nv.tkinfo,"",@"SHT_NOTE"
	.sectionflags	@"SHF_NOTE_NV_TKINFO"
	.tkinfo
        /*0018*/ 	.word	0x00000002
        /*0030*/ 	.string	""
        /*0030*/ 	.string	"ptxas"
        /*0030*/ 	.string	"Cuda compilation tools, release 13.0, V13.0.88"
        /*0030*/ 	.string	"Build cuda_13.0.r13.0/compiler.36424714_0"
        /*0030*/ 	.string	"-arch sm_100 -m 64 "



//--------------------- .note.nv.cuinfo           --------------------------
	.section	.note.nv.cuinfo,"",@"SHT_NOTE"
	.sectionflags	@"SHF_NOTE_NV_CUINFO"
        /*0018*/ 	.short	0x0002
        /*001a*/ 	.short	0x0064
        /*001c*/ 	.short	0x0082
	.zero		2


//--------------------- .nv.info                  --------------------------
	.section	.nv.info,"",@"SHT_CUDA_INFO"
	.align	4


	//----- nvinfo : EIATTR_REGCOUNT
	.align		4
        /*0000*/ 	.byte	0x04, 0x2f
        /*0002*/ 	.short	(.L_1 - .L_0)
	.align		4
.L_0:
        /*0004*/ 	.word	index@(_Z6kerneliPViPiS1_)
        /*0008*/ 	.word	0x0000001e


	//----- nvinfo : EIATTR_FRAME_SIZE
	.align		4
.L_1:
        /*000c*/ 	.byte	0x04, 0x11
        /*000e*/ 	.short	(.L_3 - .L_2)
	.align		4
.L_2:
        /*0010*/ 	.word	index@(_Z6kerneliPViPiS1_)
        /*0014*/ 	.word	0x00000000


	//----- nvinfo : EIATTR_MIN_STACK_SIZE
	.align		4
.L_3:
        /*0018*/ 	.byte	0x04, 0x12
        /*001a*/ 	.short	(.L_5 - .L_4)
	.align		4
.L_4:
        /*001c*/ 	.word	index@(_Z6kerneliPViPiS1_)
        /*0020*/ 	.word	0x00000000
.L_5:


//--------------------- .nv.compat                --------------------------
	.section	.nv.compat,"",@"SHT_CUDA_COMPAT_INFO"
	.align	4
        /*0000*/ 	.byte	0x02, 0x09, 0x00, 0x00, 0x02, 0x02, 0x01, 0x00, 0x02, 0x05, 0x05, 0x00, 0x03, 0x07, 0x01, 0x01
        /*0010*/ 	.byte	0x02, 0x03, 0x00, 0x00, 0x02, 0x06, 0x01, 0x00, 0x04, 0x0b, 0x08, 0x00, 0x09, 0x00, 0x00, 0x00
        /*0020*/ 	.byte	0x00, 0x00, 0x00, 0x00


//--------------------- .nv.info._Z6kerneliPViPiS1_ --------------------------
	.section	.nv.info._Z6kerneliPViPiS1_,"",@"SHT_CUDA_INFO"
	.sectionflags	@""
	.align	4


	//----- nvinfo : EIATTR_CUDA_API_VERSION
	.align		4
        /*0000*/ 	.byte	0x04, 0x37
        /*0002*/ 	.short	(.L_7 - .L_6)
.L_6:
        /*0004*/ 	.word	0x00000082


	//----- nvinfo : EIATTR_KPARAM_INFO
	.align		4
.L_7:
        /*0008*/ 	.byte	0x04, 0x17
        /*000a*/ 	.short	(.L_9 - .L_8)
.L_8:
        /*000c*/ 	.word	0x00000000
        /*0010*/ 	.short	0x0003
        /*0012*/ 	.short	0x0018
        /*0014*/ 	.byte	0x00, 0xf5, 0x21, 0x00


	//----- nvinfo : EIATTR_KPARAM_INFO
	.align		4
.L_9:
        /*0018*/ 	.byte	0x04, 0x17
        /*001a*/ 	.short	(.L_11 - .L_10)
.L_10:
        /*001c*/ 	.word	0x00000000
        /*0020*/ 	.short	0x0002
        /*0022*/ 	.short	0x0010
        /*0024*/ 	.byte	0x00, 0xf5, 0x21, 0x00


	//----- nvinfo : EIATTR_KPARAM_INFO
	.align		4
.L_11:
        /*0028*/ 	.byte	0x04, 0x17
        /*002a*/ 	.short	(.L_13 - .L_12)
.L_12:
        /*002c*/ 	.word	0x00000000
        /*0030*/ 	.short	0x0001
        /*0032*/ 	.short	0x0008
        /*0034*/ 	.byte	0x00, 0xf5, 0x21, 0x00


	//----- nvinfo : EIATTR_KPARAM_INFO
	.align		4
.L_13:
        /*0038*/ 	.byte	0x04, 0x17
        /*003a*/ 	.short	(.L_15 - .L_14)
.L_14:
        /*003c*/ 	.word	0x00000000
        /*0040*/ 	.short	0x0000
        /*0042*/ 	.short	0x0000
        /*0044*/ 	.byte	0x00, 0xf0, 0x11, 0x00


	//----- nvinfo : EIATTR_SPARSE_MMA_MASK
	.align		4
.L_15:
        /*0048*/ 	.byte	0x03, 0x50
        /*004a*/ 	.short	0x0000


	//----- nvinfo : EIATTR_MAXREG_COUNT
	.align		4
        /*004c*/ 	.byte	0x03, 0x1b
        /*004e*/ 	.short	0x00ff


	//----- nvinfo : EIATTR_MERCURY_ISA_VERSION
	.align		4
        /*0050*/ 	.byte	0x03, 0x5f
        /*0052*/ 	.short	0x0101


	//----- nvinfo : EIATTR_VRC_CTA_INIT_COUNT
	.align		4
        /*0054*/ 	.byte	0x02, 0x4a
	.zero		1
	.zero		1


	//----- nvinfo : EIATTR_EXIT_INSTR_OFFSETS
	.align		4
        /*0058*/ 	.byte	0x04, 0x1c
        /*005a*/ 	.short	(.L_17 - .L_16)


	//   ....[0]....
.L_16:
        /*005c*/ 	.word	0x000000f0


	//   ....[1]....
        /*0060*/ 	.word	0x00000630


	//   ....[2]....
        /*0064*/ 	.word	0x000008c0


	//   ....[3]....
        /*0068*/ 	.word	0x00000a40


	//   ....[4]....
        /*006c*/ 	.word	0x00000b10


	//   ....[5]....
        /*0070*/ 	.word	0x00000b40


	//   ....[6]....
        /*0074*/ 	.word	0x000011c0


	//----- nvinfo : EIATTR_CBANK_PARAM_SIZE
	.align		4
.L_17:
        /*0078*/ 	.byte	0x03, 0x19
        /*007a*/ 	.short	0x0020


	//----- nvinfo : EIATTR_PARAM_CBANK
	.align		4
        /*007c*/ 	.byte	0x04, 0x0a
        /*007e*/ 	.short	(.L_19 - .L_18)
	.align		4
.L_18:
        /*0080*/ 	.word	index@(.nv.constant0._Z6kerneliPViPiS1_)
        /*0084*/ 	.short	0x0380
        /*0086*/ 	.short	0x0020


	//----- nvinfo : EIATTR_SW_WAR
	.align		4
.L_19:
        /*0088*/ 	.byte	0x04, 0x36
        /*008a*/ 	.short	(.L_21 - .L_20)
.L_20:
        /*008c*/ 	.word	0x00000008
.L_21:


//--------------------- .nv.callgraph             --------------------------
	.section	.nv.callgraph,"",@"SHT_CUDA_CALLGRAPH"
	.align	4
	.sectionentsize	8
	.align		4
        /*0000*/ 	.word	0x00000000
	.align		4
        /*0004*/ 	.word	0xffffffff
	.align		4
        /*0008*/ 	.word	0x00000000
	.align		4
        /*000c*/ 	.word	0xfffffffe
	.align		4
        /*0010*/ 	.word	0x00000000
	.align		4
        /*0014*/ 	.word	0xfffffffd
	.align		4
        /*0018*/ 	.word	0x00000000
	.align		4
        /*001c*/ 	.word	0xfffffffc


//--------------------- .text._Z6kerneliPViPiS1_  --------------------------
	.section	.text._Z6kerneliPViPiS1_,"ax",@progbits
	.align	128
        .global         _Z6kerneliPViPiS1_
        .type           _Z6kerneliPViPiS1_,@function
        .size           _Z6kerneliPViPiS1_,(.L_x_14 - _Z6kerneliPViPiS1_)
        .other          _Z6kerneliPViPiS1_,@"STO_CUDA_ENTRY STV_DEFAULT"
_Z6kerneliPViPiS1_:
.text._Z6kerneliPViPiS1_:
[----:B------:R-:W-:Y:S08]  /*0000*/  LDC R1, c[0x0][0x37c] ;  /* 0x0000df00ff017b82 */ /* 0x000ff00000000800 */
[----:B------:R-:W0:Y:S01]  /*0010*/  S2UR UR4, SR_CTAID.X ;  /* 0x00000000000479c3 */ /* 0x000e220000002500 */
[----:B------:R-:W1:Y:S01]  /*0020*/  LDCU.64 UR6, c[0x0][0x358] ;  /* 0x00006b00ff0677ac */ /* 0x000e620008000a00 */
[----:B0-----:R-:W-:-:S09]  /*0030*/  UISETP.NE.AND UP0, UPT, UR4, URZ, UPT ;  /* 0x000000ff0400728c */ /* 0x001fd2000bf05270 */
[----:B-1----:R-:W-:Y:S05]  /*0040*/  BRA.U !UP0, `(.L_x_0) ;  /* 0x0000000908b47547 */ /* 0x002fea000b800000 */
[----:B------:R-:W0:Y:S02]  /*0050*/  LDC.64 R2, c[0x0][0x388] ;  /* 0x0000e200ff027b82 */ /* 0x000e240000000a00 */
.L_x_1:
[----:B0-----:R-:W2:Y:S02]  /*0060*/  LDG.E.STRONG.SYS R0, desc[UR6][R2.64] ;  /* 0x0000000602007981 */ /* 0x001ea4000c1f5900 */
[----:B--2---:R-:W-:-:S13]  /*0070*/  ISETP.NE.AND P0, PT, R0, RZ, PT ;  /* 0x000000ff0000720c */ /* 0x004fda0003f05270 */
[----:B------:R-:W-:Y:S05]  /*0080*/  @!P0 BRA `(.L_x_1) ;  /* 0xfffffffc00f48947 */ /* 0x000fea000383ffff */
[----:B------:R-:W0:Y:S02]  /*0090*/  LDC R2, c[0x0][0x380] ;  /* 0x0000e000ff027b82 */ /* 0x000e240000000800 */
[----:B0-----:R-:W-:Y:S01]  /*00a0*/  ISETP.GE.AND P0, PT, R2, 0x1, PT ;  /* 0x000000010200780c */ /* 0x001fe20003f06270 */
[----:B------:R-:W-:Y:S06]  /*00b0*/  MEMBAR.SC.GPU ;  /* 0x0000000000007992 */ /* 0x000fec0000002000 */
[----:B------:R-:W-:-:S00]  /*00c0*/  ERRBAR ;  /* 0x00000000000079ab */ /* 0x000fc00000000000 */
[----:B------:R-:W-:Y:S06]  /*00d0*/  CGAERRBAR ;  /* 0x00000000000075ab */ /* 0x000fec0000000000 */
[----:B------:R-:W-:Y:S01]  /*00e0*/  CCTL.IVALL ;  /* 0x00000000ff00798f */ /* 0x000fe20002000000 */
[----:B------:R-:W-:Y:S05]  /*00f0*/  @!P0 EXIT ;  /* 0x000000000000894d */ /* 0x000fea0003800000 */
[C---:B------:R-:W-:Y:S01]  /*0100*/  ISETP.GE.U32.AND P1, PT, R2.reuse, 0x10, PT ;  /* 0x000000100200780c */ /* 0x040fe20003f26070 */
[----:B------:R-:W-:Y:S01]  /*0110*/  IMAD.MOV.U32 R0, RZ, RZ, RZ ;  /* 0x000000ffff007224 */ /* 0x000fe200078e00ff */
[----:B------:R-:W-:-:S04]  /*0120*/  LOP3.LUT R5, R2, 0xf, RZ, 0xc0, !PT ;  /* 0x0000000f02057812 */ /* 0x000fc800078ec0ff */
[----:B------:R-:W-:-:S07]  /*0130*/  ISETP.NE.AND P0, PT, R5, RZ, PT ;  /* 0x000000ff0500720c */ /* 0x000fce0003f05270 */
[----:B------:R-:W-:Y:S06]  /*0140*/  @!P1 BRA `(.L_x_2) ;  /* 0x0000000400389947 */ /* 0x000fec0003800000 */
[----:B------:R-:W0:Y:S01]  /*0150*/  LDCU.64 UR4, c[0x0][0x390] ;  /* 0x00007200ff0477ac */ /* 0x000e220008000a00 */
[----:B------:R-:W-:-:S05]  /*0160*/  LOP3.LUT R0, R2, 0x7ffffff0, RZ, 0xc0, !PT ;  /* 0x7ffffff002007812 */ /* 0x000fca00078ec0ff */
[----:B------:R-:W-:Y:S01]  /*0170*/  IMAD.MOV R4, RZ, RZ, -R0 ;  /* 0x000000ffff047224 */ /* 0x000fe200078e0a00 */
[----:B0-----:R-:W-:-:S04]  /*0180*/  UIADD3 UR4, UP0, UPT, UR4, 0x20, URZ ;  /* 0x0000002004047890 */ /* 0x001fc8000ff1e0ff */
[----:B------:R-:W-:Y:S02]  /*0190*/  UIADD3.X UR5, UPT, UPT, URZ, UR5, URZ, UP0, !UPT ;  /* 0x00000005ff057290 */ /* 0x000fe400087fe4ff */
[----:B------:R-:W-:-:S04]  /*01a0*/  IMAD.U32 R8, RZ, RZ, UR4 ;  /* 0x00000004ff087e24 */ /* 0x000fc8000f8e00ff */
[----:B------:R-:W-:-:S07]  /*01b0*/  IMAD.U32 R9, RZ, RZ, UR5 ;  /* 0x00000005ff097e24 */ /* 0x000fce000f8e00ff */
.L_x_3:
[----:B------:R-:W-:Y:S02]  /*01c0*/  IMAD.MOV.U32 R2, RZ, RZ, R8 ;  /* 0x000000ffff027224 */ /* 0x000fe400078e0008 */
[----:B------:R-:W-:-:S05]  /*01d0*/  IMAD.MOV.U32 R3, RZ, RZ, R9 ;  /* 0x000000ffff037224 */ /* 0x000fca00078e0009 */
[----:B--2---:R-:W2:Y:S02]  /*01e0*/  LDG.E R6, desc[UR6][R2.64+-0x20] ;  /* 0xffffe00602067981 */ /* 0x004ea4000c1e1900 */
[----:B--2---:R-:W-:-:S13]  /*01f0*/  ISETP.NE.AND P1, PT, R6, RZ, PT ;  /* 0x000000ff0600720c */ /* 0x004fda0003f25270 */
[----:B------:R-:W0:Y:S02]  /*0200*/  @!P1 LDC.64 R6, c[0x0][0x398] ;  /* 0x0000e600ff069b82 */ /* 0x000e240000000a00 */
[----:B0-----:R0:W-:Y:S04]  /*0210*/  @!P1 STG.E desc[UR6][R6.64], RZ ;  /* 0x000000ff06009986 */ /* 0x0011e8000c101906 */
[----:B------:R-:W2:Y:S02]  /*0220*/  LDG.E R8, desc[UR6][R2.64+-0x1c] ;  /* 0xffffe40602087981 */ /* 0x000ea4000c1e1900 */
[----:B--2---:R-:W-:-:S13]  /*0230*/  ISETP.NE.AND P1, PT, R8, RZ, PT ;  /* 0x000000ff0800720c */ /* 0x004fda0003f25270 */
[----:B------:R-:W1:Y:S02]  /*0240*/  @!P1 LDC.64 R8, c[0x0][0x398] ;  /* 0x0000e600ff089b82 */ /* 0x000e640000000a00 */
[----:B-1----:R1:W-:Y:S04]  /*0250*/  @!P1 STG.E desc[UR6][R8.64], RZ ;  /* 0x000000ff08009986 */ /* 0x0023e8000c101906 */
[----:B------:R-:W2:Y:S02]  /*0260*/  LDG.E R10, desc[UR6][R2.64+-0x18] ;  /* 0xffffe806020a7981 */ /* 0x000ea4000c1e1900 */
[----:B--2---:R-:W-:-:S13]  /*0270*/  ISETP.NE.AND P1, PT, R10, RZ, PT ;  /* 0x000000ff0a00720c */ /* 0x004fda0003f25270 */
[----:B------:R-:W2:Y:S02]  /*0280*/  @!P1 LDC.64 R10, c[0x0][0x398] ;  /* 0x0000e600ff0a9b82 */ /* 0x000ea40000000a00 */
[----:B--2---:R2:W-:Y:S04]  /*0290*/  @!P1 STG.E desc[UR6][R10.64], RZ ;  /* 0x000000ff0a009986 */ /* 0x0045e8000c101906 */
[----:B------:R-:W3:Y:S02]  /*02a0*/  LDG.E R12, desc[UR6][R2.64+-0x14] ;  /* 0xffffec06020c7981 */ /* 0x000ee4000c1e1900 */
[----:B---3--:R-:W-:-:S13]  /*02b0*/  ISETP.NE.AND P1, PT, R12, RZ, PT ;  /* 0x000000ff0c00720c */ /* 0x008fda0003f25270 */
[----:B0-----:R-:W0:Y:S02]  /*02c0*/  @!P1 LDC.64 R6, c[0x0][0x398] ;  /* 0x0000e600ff069b82 */ /* 0x001e240000000a00 */
[----:B0-----:R0:W-:Y:S04]  /*02d0*/  @!P1 STG.E desc[UR6][R6.64], RZ ;  /* 0x000000ff06009986 */ /* 0x0011e8000c101906 */
[----:B------:R-:W3:Y:S02]  /*02e0*/  LDG.E R12, desc[UR6][R2.64+-0x10] ;  /* 0xfffff006020c7981 */ /* 0x000ee4000c1e1900 */
[----:B---3--:R-:W-:-:S13]  /*02f0*/  ISETP.NE.AND P1, PT, R12, RZ, PT ;  /* 0x000000ff0c00720c */ /* 0x008fda0003f25270 */
[----:B-1----:R-:W1:Y:S02]  /*0300*/  @!P1 LDC.64 R8, c[0x0][0x398] ;  /* 0x0000e600ff089b82 */ /* 0x002e640000000a00 */
[----:B-1----:R1:W-:Y:S04]  /*0310*/  @!P1 STG.E desc[UR6][R8.64], RZ ;  /* 0x000000ff08009986 */ /* 0x0023e8000c101906 */
[----:B------:R-:W3:Y:S02]  /*0320*/  LDG.E R12, desc[UR6][R2.64+-0xc] ;  /* 0xfffff406020c7981 */ /* 0x000ee4000c1e1900 */
[----:B---3--:R-:W-:-:S13]  /*0330*/  ISETP.NE.AND P1, PT, R12, RZ, PT ;  /* 0x000000ff0c00720c */ /* 0x008fda0003f25270 */
[----:B--2---:R-:W2:Y:S02]  /*0340*/  @!P1 LDC.64 R10, c[0x0][0x398] ;  /* 0x0000e600ff0a9b82 */ /* 0x004ea40000000a00 */
        /* <DEDUP_REMOVED lines=37> */
[----:B------:R-:W3:Y:S01]  /*05a0*/  LDG.E R12, desc[UR6][R2.64+0x1c] ;  /* 0x00001c06020c7981 */ /* 0x000ee2000c1e1900 */
[----:B------:R-:W-:-:S05]  /*05b0*/  VIADD R4, R4, 0x10 ;  /* 0x0000001004047836 */ /* 0x000fca0000000000 */
[----:B------:R-:W-:Y:S02]  /*05c0*/  ISETP.NE.AND P2, PT, R4, RZ, PT ;  /* 0x000000ff0400720c */ /* 0x000fe40003f45270 */
[----:B---3--:R-:W-:-:S13]  /*05d0*/  ISETP.NE.AND P1, PT, R12, RZ, PT ;  /* 0x000000ff0c00720c */ /* 0x008fda0003f25270 */
[----:B0-----:R-:W0:Y:S02]  /*05e0*/  @!P1 LDC.64 R6, c[0x0][0x398] ;  /* 0x0000e600ff069b82 */ /* 0x001e240000000a00 */
[----:B0-----:R2:W-:Y:S01]  /*05f0*/  @!P1 STG.E desc[UR6][R6.64], RZ ;  /* 0x000000ff06009986 */ /* 0x0015e2000c101906 */
[----:B-1----:R-:W-:-:S05]  /*0600*/  IADD3 R8, P1, PT, R2, 0x40, RZ ;  /* 0x0000004002087810 */ /* 0x002fca0007f3e0ff */
[----:B------:R-:W-:Y:S01]  /*0610*/  IMAD.X R9, RZ, RZ, R3, P1 ;  /* 0x000000ffff097224 */ /* 0x000fe200008e0603 */
[----:B------:R-:W-:Y:S07]  /*0620*/  @P2 BRA `(.L_x_3) ;  /* 0xfffffff800e42947 */ /* 0x000fee000383ffff */
.L_x_2:
[----:B------:R-:W-:Y:S05]  /*0630*/  @!P0 EXIT ;  /* 0x000000000000894d */ /* 0x000fea0003800000 */
[----:B------:R-:W0:Y:S01]  /*0640*/  LDCU UR4, c[0x0][0x380] ;  /* 0x00007000ff0477ac */ /* 0x000e220008000800 */
[----:B------:R-:W-:Y:S01]  /*0650*/  ISETP.GE.U32.AND P1, PT, R5, 0x8, PT ;  /* 0x000000080500780c */ /* 0x000fe20003f26070 */
[----:B0-----:R-:W-:-:S06]  /*0660*/  ULOP3.LUT UR5, UR4, 0x7, URZ, 0xc0, !UPT ;  /* 0x0000000704057892 */ /* 0x001fcc000f8ec0ff */
[----:B------:R-:W-:-:S06]  /*0670*/  ISETP.NE.AND P0, PT, RZ, UR5, PT ;  /* 0x00000005ff007c0c */ /* 0x000fcc000bf05270 */
[----:B------:R-:W-:Y:S07]  /*0680*/  @!P1 BRA `(.L_x_4) ;  /* 0x00000000008c9947 */ /* 0x000fee0003800000 */
[----:B------:R-:W0:Y:S02]  /*0690*/  LDC.64 R2, c[0x0][0x390] ;  /* 0x0000e400ff027b82 */ /* 0x000e240000000a00 */
[----:B0-----:R-:W-:-:S05]  /*06a0*/  IMAD.WIDE.U32 R2, R0, 0x4, R2 ;  /* 0x0000000400027825 */ /* 0x001fca00078e0002 */
[----:B------:R-:W3:Y:S02]  /*06b0*/  LDG.E R4, desc[UR6][R2.64] ;  /* 0x0000000602047981 */ /* 0x000ee4000c1e1900 */
[----:B---3--:R-:W-:-:S13]  /*06c0*/  ISETP.NE.AND P1, PT, R4, RZ, PT ;  /* 0x000000ff0400720c */ /* 0x008fda0003f25270 */
[----:B------:R-:W0:Y:S02]  /*06d0*/  @!P1 LDC.64 R4, c[0x0][0x398] ;  /* 0x0000e600ff049b82 */ /* 0x000e240000000a00 */
[----:B0-----:R0:W-:Y:S04]  /*06e0*/  @!P1 STG.E desc[UR6][R4.64], RZ ;  /* 0x000000ff04009986 */ /* 0x0011e8000c101906 */
[----:B--2---:R-:W2:Y:S02]  /*06f0*/  LDG.E R6, desc[UR6][R2.64+0x4] ;  /* 0x0000040602067981 */ /* 0x004ea4000c1e1900 */
        /* <DEDUP_REMOVED lines=19> */
[----:B------:R-:W2:Y:S02]  /*0830*/  LDG.E R10, desc[UR6][R2.64+0x18] ;  /* 0x00001806020a7981 */ /* 0x000ea4000c1e1900 */
[----:B--2---:R-:W-:-:S13]  /*0840*/  ISETP.NE.AND P1, PT, R10, RZ, PT ;  /* 0x000000ff0a00720c */ /* 0x004fda0003f25270 */
[----:B0-----:R-:W0:Y:S02]  /*0850*/  @!P1 LDC.64 R4, c[0x0][0x398] ;  /* 0x0000e600ff049b82 */ /* 0x001e240000000a00 */
[----:B0-----:R3:W-:Y:S04]  /*0860*/  @!P1 STG.E desc[UR6][R4.64], RZ ;  /* 0x000000ff04009986 */ /* 0x0017e8000c101906 */
[----:B------:R-:W2:Y:S01]  /*0870*/  LDG.E R10, desc[UR6][R2.64+0x1c] ;  /* 0x00001c06020a7981 */ /* 0x000ea2000c1e1900 */
[----:B------:R-:W-:Y:S01]  /*0880*/  VIADD R0, R0, 0x8 ;  /* 0x0000000800007836 */ /* 0x000fe20000000000 */
[----:B--2---:R-:W-:-:S13]  /*0890*/  ISETP.NE.AND P1, PT, R10, RZ, PT ;  /* 0x000000ff0a00720c */ /* 0x004fda0003f25270 */
[----:B-1----:R-:W0:Y:S02]  /*08a0*/  @!P1 LDC.64 R6, c[0x0][0x398] ;  /* 0x0000e600ff069b82 */ /* 0x002e240000000a00 */
[----:B0-----:R3:W-:Y:S02]  /*08b0*/  @!P1 STG.E desc[UR6][R6.64], RZ ;  /* 0x000000ff06009986 */ /* 0x0017e4000c101906 */
.L_x_4:
[----:B------:R-:W-:Y:S05]  /*08c0*/  @!P0 EXIT ;  /* 0x000000000000894d */ /* 0x000fea0003800000 */
[----:B------:R-:W-:Y:S02]  /*08d0*/  UISETP.GE.U32.AND UP0, UPT, UR5, 0x4, UPT ;  /* 0x000000040500788c */ /* 0x000fe4000bf06070 */
[----:B------:R-:W-:-:S06]  /*08e0*/  ULOP3.LUT UR4, UR4, 0x3, URZ, 0xc0, !UPT ;  /* 0x0000000304047892 */ /* 0x000fcc000f8ec0ff */
[----:B------:R-:W-:Y:S01]  /*08f0*/  ISETP.NE.AND P0, PT, RZ, UR4, PT ;  /* 0x00000004ff007c0c */ /* 0x000fe2000bf05270 */
[----:B------:R-:W-:-:S12]  /*0900*/  BRA.U !UP0, `(.L_x_5) ;  /* 0x00000001084c7547 */ /* 0x000fd8000b800000 */
[----:B------:R-:W0:Y:S02]  /*0910*/  LDC.64 R2, c[0x0][0x390] ;  /* 0x0000e400ff027b82 */ /* 0x000e240000000a00 */
[----:B0-----:R-:W-:-:S05]  /*0920*/  IMAD.WIDE.U32 R2, R0, 0x4, R2 ;  /* 0x0000000400027825 */ /* 0x001fca00078e0002 */
[----:B---3--:R-:W3:Y:S02]  /*0930*/  LDG.E R4, desc[UR6][R2.64] ;  /* 0x0000000602047981 */ /* 0x008ee4000c1e1900 */
        /* <DEDUP_REMOVED lines=11> */
[----:B------:R-:W2:Y:S01]  /*09f0*/  LDG.E R10, desc[UR6][R2.64+0xc] ;  /* 0x00000c06020a7981 */ /* 0x000ea2000c1e1900 */
[----:B------:R-:W-:Y:S02]  /*0a00*/  IADD3 R0, PT, PT, R0, 0x4, RZ ;  /* 0x0000000400007810 */ /* 0x000fe40007ffe0ff */
[----:B--2---:R-:W-:-:S13]  /*0a10*/  ISETP.NE.AND P1, PT, R10, RZ, PT ;  /* 0x000000ff0a00720c */ /* 0x004fda0003f25270 */
[----:B0-----:R-:W0:Y:S02]  /*0a20*/  @!P1 LDC.64 R4, c[0x0][0x398] ;  /* 0x0000e600ff049b82 */ /* 0x001e240000000a00 */
[----:B0-----:R1:W-:Y:S02]  /*0a30*/  @!P1 STG.E desc[UR6][R4.64], RZ ;  /* 0x000000ff04009986 */ /* 0x0013e4000c101906 */
.L_x_5:
[----:B------:R-:W-:Y:S05]  /*0a40*/  @!P0 EXIT ;  /* 0x000000000000894d */ /* 0x000fea0003800000 */
[----:B------:R-:W0:Y:S01]  /*0a50*/  LDC.64 R2, c[0x0][0x390] ;  /* 0x0000e400ff027b82 */ /* 0x000e220000000a00 */
[----:B------:R-:W-:Y:S01]  /*0a60*/  UIADD3 UR4, UPT, UPT, -UR4, URZ, URZ ;  /* 0x000000ff04047290 */ /* 0x000fe2000fffe1ff */
[----:B0-----:R-:W-:-:S11]  /*0a70*/  IMAD.WIDE.U32 R2, R0, 0x4, R2 ;  /* 0x0000000400027825 */ /* 0x001fd600078e0002 */
.L_x_6:
[----:B------:R-:W4:Y:S01]  /*0a80*/  LDG.E R0, desc[UR6][R2.64] ;  /* 0x0000000602007981 */ /* 0x000f22000c1e1900 */
[----:B------:R-:W-:-:S04]  /*0a90*/  UIADD3 UR4, UPT, UPT, UR4, 0x1, URZ ;  /* 0x0000000104047890 */ /* 0x000fc8000fffe0ff */
[----:B------:R-:W-:Y:S01]  /*0aa0*/  UISETP.NE.AND UP0, UPT, UR4, URZ, UPT ;  /* 0x000000ff0400728c */ /* 0x000fe2000bf05270 */
[----:B----4-:R-:W-:-:S13]  /*0ab0*/  ISETP.NE.AND P0, PT, R0, RZ, PT ;  /* 0x000000ff0000720c */ /* 0x010fda0003f05270 */
[----:B01-3--:R-:W0:Y:S02]  /*0ac0*/  @!P0 LDC.64 R4, c[0x0][0x398] ;  /* 0x0000e600ff048b82 */ /* 0x00be240000000a00 */
[----:B0-----:R0:W-:Y:S01]  /*0ad0*/  @!P0 STG.E desc[UR6][R4.64], RZ ;  /* 0x000000ff04008986 */ /* 0x0011e2000c101906 */
[----:B------:R-:W-:-:S05]  /*0ae0*/  IADD3 R2, P0, PT, R2, 0x4, RZ ;  /* 0x0000000402027810 */ /* 0x000fca0007f1e0ff */
[----:B------:R-:W-:Y:S01]  /*0af0*/  IMAD.X R3, RZ, RZ, R3, P0 ;  /* 0x000000ffff037224 */ /* 0x000fe200000e0603 */
[----:B------:R-:W-:Y:S07]  /*0b00*/  BRA.U UP0, `(.L_x_6) ;  /* 0xfffffffd00dc7547 */ /* 0x000fee000b83ffff */
[----:B------:R-:W-:Y:S05]  /*0b10*/  EXIT ;  /* 0x000000000000794d */ /* 0x000fea0003800000 */
.L_x_0:
[----:B------:R-:W0:Y:S02]  /*0b20*/  S2R R0, SR_TID.X ;  /* 0x0000000000007919 */ /* 0x000e240000002100 */
[----:B0-----:R-:W-:-:S13]  /*0b30*/  ISETP.NE.AND P0, PT, R0, RZ, PT ;  /* 0x000000ff0000720c */ /* 0x001fda0003f05270 */
[----:B------:R-:W-:Y:S05]  /*0b40*/  @P0 EXIT ;  /* 0x000000000000094d */ /* 0x000fea0003800000 */
[----:B------:R-:W0:Y:S02]  /*0b50*/  LDCU UR4, c[0x0][0x380] ;  /* 0x00007000ff0477ac */ /* 0x000e240008000800 */
[----:B0-----:R-:W-:-:S09]  /*0b60*/  UISETP.GE.AND UP0, UPT, UR4, 0x1, UPT ;  /* 0x000000010400788c */ /* 0x001fd2000bf06270 */
[----:B------:R-:W-:Y:S05]  /*0b70*/  BRA.U !UP0, `(.L_x_7) ;  /* 0x0000000508747547 */ /* 0x000fea000b800000 */
[----:B------:R-:W-:Y:S01]  /*0b80*/  UISETP.GE.U32.AND UP0, UPT, UR4, 0x10, UPT ;  /* 0x000000100400788c */ /* 0x000fe2000bf06070 */
[----:B------:R-:W-:Y:S01]  /*0b90*/  IMAD.MOV.U32 R0, RZ, RZ, RZ ;  /* 0x000000ffff007224 */ /* 0x000fe200078e00ff */
[----:B------:R-:W-:-:S04]  /*0ba0*/  ULOP3.LUT UR5, UR4, 0xf, URZ, 0xc0, !UPT ;  /* 0x0000000f04057892 */ /* 0x000fc8000f8ec0ff */
[----:B------:R-:W-:-:S03]  /*0bb0*/  UISETP.NE.AND UP1, UPT, UR5, URZ, UPT ;  /* 0x000000ff0500728c */ /* 0x000fc6000bf25270 */
[----:B------:R-:W-:Y:S08]  /*0bc0*/  BRA.U !UP0, `(.L_x_8) ;  /* 0x00000001089c7547 */ /* 0x000ff0000b800000 */
[----:B------:R-:W0:Y:S01]  /*0bd0*/  LDC.64 R2, c[0x0][0x390] ;  /* 0x0000e400ff027b82 */ /* 0x000e220000000a00 */
[----:B------:R-:W-:Y:S01]  /*0be0*/  ULOP3.LUT UR8, UR4, 0x7ffffff0, URZ, 0xc0, !UPT ;  /* 0x7ffffff004087892 */ /* 0x000fe2000f8ec0ff */
[----:B------:R-:W-:-:S05]  /*0bf0*/  IMAD.MOV.U32 R7, RZ, RZ, RZ ;  /* 0x000000ffff077224 */ /* 0x000fca00078e00ff */
[----:B------:R-:W-:-:S07]  /*0c00*/  IMAD.U32 R0, RZ, RZ, UR8 ;  /* 0x00000008ff007e24 */ /* 0x000fce000f8e00ff */
.L_x_9:
[C---:B-1----:R-:W-:Y:S01]  /*0c10*/  VIADD R9, R7.reuse, 0x1 ;  /* 0x0000000107097836 */ /* 0x042fe20000000000 */
[C---:B------:R-:W-:Y:S01]  /*0c20*/  IADD3 R15, PT, PT, R7.reuse, 0x4, RZ ;  /* 0x00000004070f7810 */ /* 0x040fe20007ffe0ff */
[----:B0-----:R-:W-:-:S04]  /*0c30*/  IMAD.WIDE.U32 R4, R7, 0x4, R2 ;  /* 0x0000000407047825 */ /* 0x001fc800078e0002 */
[C---:B------:R-:W-:Y:S01]  /*0c40*/  VIADD R11, R7.reuse, 0x2 ;  /* 0x00000002070b7836 */ /* 0x040fe20000000000 */
[----:B------:R0:W-:Y:S01]  /*0c50*/  STG.E desc[UR6][R4.64], R9 ;  /* 0x0000000904007986 */ /* 0x0001e2000c101906 */
[C---:B------:R-:W-:Y:S02]  /*0c60*/  VIADD R13, R7.reuse, 0x3 ;  /* 0x00000003070d7836 */ /* 0x040fe40000000000 */
[C---:B------:R-:W-:Y:S01]  /*0c70*/  VIADD R17, R7.reuse, 0x5 ;  /* 0x0000000507117836 */ /* 0x040fe20000000000 */
[----:B------:R1:W-:Y:S01]  /*0c80*/  STG.E desc[UR6][R4.64+0x4], R11 ;  /* 0x0000040b04007986 */ /* 0x0003e2000c101906 */
[C---:B------:R-:W-:Y:S02]  /*0c90*/  VIADD R19, R7.reuse, 0x6 ;  /* 0x0000000607137836 */ /* 0x040fe40000000000 */
[C---:B------:R-:W-:Y:S01]  /*0ca0*/  VIADD R21, R7.reuse, 0x7 ;  /* 0x0000000707157836 */ /* 0x040fe20000000000 */
[----:B------:R2:W-:Y:S01]  /*0cb0*/  STG.E desc[UR6][R4.64+0x8], R13 ;  /* 0x0000080d04007986 */ /* 0x0005e2000c101906 */
[----:B------:R-:W-:-:S02]  /*0cc0*/  VIADD R23, R7, 0x8 ;  /* 0x0000000807177836 */ /* 0x000fc40000000000 */
[C---:B------:R-:W-:Y:S01]  /*0cd0*/  VIADD R25, R7.reuse, 0xa ;  /* 0x0000000a07197836 */ /* 0x040fe20000000000 */
[----:B------:R3:W-:Y:S01]  /*0ce0*/  STG.E desc[UR6][R4.64+0xc], R15 ;  /* 0x00000c0f04007986 */ /* 0x0007e2000c101906 */
[C---:B0-----:R-:W-:Y:S02]  /*0cf0*/  VIADD R9, R7.reuse, 0x9 ;  /* 0x0000000907097836 */ /* 0x041fe40000000000 */
[C---:B------:R-:W-:Y:S01]  /*0d00*/  VIADD R27, R7.reuse, 0xb ;  /* 0x0000000b071b7836 */ /* 0x040fe20000000000 */
[----:B------:R0:W-:Y:S01]  /*0d10*/  STG.E desc[UR6][R4.64+0x10], R17 ;  /* 0x0000101104007986 */ /* 0x0001e2000c101906 */
[C---:B-1----:R-:W-:Y:S01]  /*0d20*/  IADD3 R11, PT, PT, R7.reuse, 0xc, RZ ;  /* 0x0000000c070b7810 */ /* 0x042fe20007ffe0ff */
[C---:B--2---:R-:W-:Y:S02]  /*0d30*/  VIADD R13, R7.reuse, 0xd ;  /* 0x0000000d070d7836 */ /* 0x044fe40000000000 */
[----:B------:R1:W-:Y:S01]  /*0d40*/  STG.E desc[UR6][R4.64+0x14], R19 ;  /* 0x0000141304007986 */ /* 0x0003e2000c101906 */
[----:B---3--:R-:W-:-:S03]  /*0d50*/  VIADD R15, R7, 0xe ;  /* 0x0000000e070f7836 */ /* 0x008fc60000000000 */
[----:B------:R1:W-:Y:S01]  /*0d60*/  STG.E desc[UR6][R4.64+0x18], R21 ;  /* 0x0000181504007986 */ /* 0x0003e2000c101906 */
[----:B0-----:R-:W-:-:S03]  /*0d70*/  VIADD R17, R7, 0xf ;  /* 0x0000000f07117836 */ /* 0x001fc60000000000 */
[----:B------:R1:W-:Y:S01]  /*0d80*/  STG.E desc[UR6][R4.64+0x1c], R23 ;  /* 0x00001c1704007986 */ /* 0x0003e2000c101906 */
[----:B------:R-:W-:-:S03]  /*0d90*/  VIADD R7, R7, 0x10 ;  /* 0x0000001007077836 */ /* 0x000fc60000000000 */
[----:B------:R1:W-:Y:S02]  /*0da0*/  STG.E desc[UR6][R4.64+0x20], R9 ;  /* 0x0000200904007986 */ /* 0x0003e4000c101906 */
[----:B------:R-:W-:Y:S02]  /*0db0*/  ISETP.NE.AND P0, PT, R7, R0, PT ;  /* 0x000000000700720c */ /* 0x000fe40003f05270 */
[----:B------:R1:W-:Y:S04]  /*0dc0*/  STG.E desc[UR6][R4.64+0x24], R25 ;  /* 0x0000241904007986 */ /* 0x0003e8000c101906 */
[----:B------:R1:W-:Y:S04]  /*0dd0*/  STG.E desc[UR6][R4.64+0x28], R27 ;  /* 0x0000281b04007986 */ /* 0x0003e8000c101906 */
[----:B------:R1:W-:Y:S04]  /*0de0*/  STG.E desc[UR6][R4.64+0x2c], R11 ;  /* 0x00002c0b04007986 */ /* 0x0003e8000c101906 */
[----:B------:R1:W-:Y:S04]  /*0df0*/  STG.E desc[UR6][R4.64+0x30], R13 ;  /* 0x0000300d04007986 */ /* 0x0003e8000c101906 */
[----:B------:R1:W-:Y:S04]  /*0e00*/  STG.E desc[UR6][R4.64+0x34], R15 ;  /* 0x0000340f04007986 */ /* 0x0003e8000c101906 */
[----:B------:R1:W-:Y:S04]  /*0e10*/  STG.E desc[UR6][R4.64+0x38], R17 ;  /* 0x0000381104007986 */ /* 0x0003e8000c101906 */
[----:B------:R1:W-:Y:S01]  /*0e20*/  STG.E desc[UR6][R4.64+0x3c], R7 ;  /* 0x00003c0704007986 */ /* 0x0003e2000c101906 */
[----:B------:R-:W-:Y:S05]  /*0e30*/  @P0 BRA `(.L_x_9) ;  /* 0xfffffffc00740947 */ /* 0x000fea000383ffff */
.L_x_8:
[----:B------:R-:W-:Y:S05]  /*0e40*/  BRA.U !UP1, `(.L_x_7) ;  /* 0x0000000109c07547 */ /* 0x000fea000b800000 */
[----:B------:R-:W-:Y:S02]  /*0e50*/  UISETP.GE.U32.AND UP0, UPT, UR5, 0x8, UPT ;  /* 0x000000080500788c */ /* 0x000fe4000bf06070 */
[----:B------:R-:W-:-:S04]  /*0e60*/  ULOP3.LUT UR8, UR4, 0x7, URZ, 0xc0, !UPT ;  /* 0x0000000704087892 */ /* 0x000fc8000f8ec0ff */
[----:B------:R-:W-:-:S03]  /*0e70*/  UISETP.NE.AND UP1, UPT, UR8, URZ, UPT ;  /* 0x000000ff0800728c */ /* 0x000fc6000bf25270 */
[----:B------:R-:W-:Y:S08]  /*0e80*/  BRA.U !UP0, `(.L_x_10) ;  /* 0x0000000108487547 */ /* 0x000ff0000b800000 */
[----:B------:R-:W0:Y:S01]  /*0e90*/  LDC.64 R2, c[0x0][0x390] ;  /* 0x0000e400ff027b82 */ /* 0x000e220000000a00 */
[C---:B-1----:R-:W-:Y:S01]  /*0ea0*/  VIADD R5, R0.reuse, 0x1 ;  /* 0x0000000100057836 */ /* 0x042fe20000000000 */
[C---:B------:R-:W-:Y:S01]  /*0eb0*/  IADD3 R9, PT, PT, R0.reuse, 0x3, RZ ;  /* 0x0000000300097810 */ /* 0x040fe20007ffe0ff */
[C---:B------:R-:W-:Y:S02]  /*0ec0*/  VIADD R7, R0.reuse, 0x2 ;  /* 0x0000000200077836 */ /* 0x040fe40000000000 */
[C---:B------:R-:W-:Y:S02]  /*0ed0*/  VIADD R11, R0.reuse, 0x4 ;  /* 0x00000004000b7836 */ /* 0x040fe40000000000 */
[C---:B------:R-:W-:Y:S02]  /*0ee0*/  VIADD R13, R0.reuse, 0x5 ;  /* 0x00000005000d7836 */ /* 0x040fe40000000000 */
[C---:B------:R-:W-:Y:S02]  /*0ef0*/  VIADD R15, R0.reuse, 0x6 ;  /* 0x00000006000f7836 */ /* 0x040fe40000000000 */
[----:B------:R-:W-:-:S02]  /*0f00*/  VIADD R17, R0, 0x7 ;  /* 0x0000000700117836 */ /* 0x000fc40000000000 */
[----:B0-----:R-:W-:-:S04]  /*0f10*/  IMAD.WIDE.U32 R2, R0, 0x4, R2 ;  /* 0x0000000400027825 */ /* 0x001fc800078e0002 */
[----:B------:R-:W-:Y:S01]  /*0f20*/  VIADD R0, R0, 0x8 ;  /* 0x0000000800007836 */ /* 0x000fe20000000000 */
[----:B------:R0:W-:Y:S04]  /*0f30*/  STG.E desc[UR6][R2.64], R5 ;  /* 0x0000000502007986 */ /* 0x0001e8000c101906 */
[----:B------:R0:W-:Y:S04]  /*0f40*/  STG.E desc[UR6][R2.64+0x4], R7 ;  /* 0x0000040702007986 */ /* 0x0001e8000c101906 */
[----:B------:R0:W-:Y:S04]  /*0f50*/  STG.E desc[UR6][R2.64+0x8], R9 ;  /* 0x0000080902007986 */ /* 0x0001e8000c101906 */
[----:B------:R0:W-:Y:S04]  /*0f60*/  STG.E desc[UR6][R2.64+0xc], R11 ;  /* 0x00000c0b02007986 */ /* 0x0001e8000c101906 */
[----:B------:R0:W-:Y:S04]  /*0f70*/  STG.E desc[UR6][R2.64+0x10], R13 ;  /* 0x0000100d02007986 */ /* 0x0001e8000c101906 */
[----:B------:R0:W-:Y:S04]  /*0f80*/  STG.E desc[UR6][R2.64+0x14], R15 ;  /* 0x0000140f02007986 */ /* 0x0001e8000c101906 */
[----:B------:R0:W-:Y:S04]  /*0f90*/  STG.E desc[UR6][R2.64+0x18], R17 ;  /* 0x0000181102007986 */ /* 0x0001e8000c101906 */
[----:B------:R0:W-:Y:S02]  /*0fa0*/  STG.E desc[UR6][R2.64+0x1c], R0 ;  /* 0x00001c0002007986 */ /* 0x0001e4000c101906 */
.L_x_10:
[----:B------:R-:W-:Y:S05]  /*0fb0*/  BRA.U !UP1, `(.L_x_7) ;  /* 0x0000000109647547 */ /* 0x000fea000b800000 */
[----:B------:R-:W-:Y:S02]  /*0fc0*/  UISETP.GE.U32.AND UP0, UPT, UR8, 0x4, UPT ;  /* 0x000000040800788c */ /* 0x000fe4000bf06070 */
[----:B------:R-:W-:-:S04]  /*0fd0*/  ULOP3.LUT UR4, UR4, 0x3, URZ, 0xc0, !UPT ;  /* 0x0000000304047892 */ /* 0x000fc8000f8ec0ff */
[----:B------:R-:W-:-:S03]  /*0fe0*/  UISETP.NE.AND UP1, UPT, UR4, URZ, UPT ;  /* 0x000000ff0400728c */ /* 0x000fc6000bf25270 */
[----:B------:R-:W-:Y:S08]  /*0ff0*/  BRA.U !UP0, `(.L_x_11) ;  /* 0x0000000108287547 */ /* 0x000ff0000b800000 */
[----:B0-----:R-:W0:Y:S01]  /*1000*/  LDC.64 R2, c[0x0][0x390] ;  /* 0x0000e400ff027b82 */ /* 0x001e220000000a00 */
[C---:B-1----:R-:W-:Y:S01]  /*1010*/  VIADD R5, R0.reuse, 0x1 ;  /* 0x0000000100057836 */ /* 0x042fe20000000000 */
[C---:B------:R-:W-:Y:S01]  /*1020*/  IADD3 R7, PT, PT, R0.reuse, 0x2, RZ ;  /* 0x0000000200077810 */ /* 0x040fe20007ffe0ff */
[C---:B------:R-:W-:Y:S02]  /*1030*/  VIADD R9, R0.reuse, 0x3 ;  /* 0x0000000300097836 */ /* 0x040fe40000000000 */
[----:B0-----:R-:W-:-:S04]  /*1040*/  IMAD.WIDE.U32 R2, R0, 0x4, R2 ;  /* 0x0000000400027825 */ /* 0x001fc800078e0002 */
[----:B------:R-:W-:Y:S01]  /*1050*/  VIADD R0, R0, 0x4 ;  /* 0x0000000400007836 */ /* 0x000fe20000000000 */
[----:B------:R2:W-:Y:S04]  /*1060*/  STG.E desc[UR6][R2.64], R5 ;  /* 0x0000000502007986 */ /* 0x0005e8000c101906 */
[----:B------:R2:W-:Y:S04]  /*1070*/  STG.E desc[UR6][R2.64+0x4], R7 ;  /* 0x0000040702007986 */ /* 0x0005e8000c101906 */
[----:B------:R2:W-:Y:S04]  /*1080*/  STG.E desc[UR6][R2.64+0x8], R9 ;  /* 0x0000080902007986 */ /* 0x0005e8000c101906 */
[----:B------:R2:W-:Y:S02]  /*1090*/  STG.E desc[UR6][R2.64+0xc], R0 ;  /* 0x00000c0002007986 */ /* 0x0005e4000c101906 */
.L_x_11:
[----:B------:R-:W-:Y:S05]  /*10a0*/  BRA.U !UP1, `(.L_x_7) ;  /* 0x0000000109287547 */ /* 0x000fea000b800000 */
[----:B0-2---:R-:W0:Y:S01]  /*10b0*/  LDC.64 R2, c[0x0][0x390] ;  /* 0x0000e400ff027b82 */ /* 0x005e220000000a00 */
[----:B------:R-:W-:Y:S01]  /*10c0*/  UIADD3 UR4, UPT, UPT, -UR4, URZ, URZ ;  /* 0x000000ff04047290 */ /* 0x000fe2000fffe1ff */
[----:B0-----:R-:W-:-:S11]  /*10d0*/  IMAD.WIDE.U32 R2, R0, 0x4, R2 ;  /* 0x0000000400027825 */ /* 0x001fd600078e0002 */
.L_x_12:
[----:B------:R-:W-:Y:S01]  /*10e0*/  UIADD3 UR4, UPT, UPT, UR4, 0x1, URZ ;  /* 0x0000000104047890 */ /* 0x000fe2000fffe0ff */
[----:B------:R-:W-:-:S03]  /*10f0*/  VIADD R0, R0, 0x1 ;  /* 0x0000000100007836 */ /* 0x000fc60000000000 */
[----:B------:R-:W-:Y:S02]  /*1100*/  UISETP.NE.AND UP0, UPT, UR4, URZ, UPT ;  /* 0x000000ff0400728c */ /* 0x000fe4000bf05270 */
[----:B------:R0:W-:Y:S02]  /*1110*/  STG.E desc[UR6][R2.64], R0 ;  /* 0x0000000002007986 */ /* 0x0001e4000c101906 */
[----:B0-----:R-:W-:-:S05]  /*1120*/  IADD3 R2, P0, PT, R2, 0x4, RZ ;  /* 0x0000000402027810 */ /* 0x001fca0007f1e0ff */
[----:B------:R-:W-:Y:S01]  /*1130*/  IMAD.X R3, RZ, RZ, R3, P0 ;  /* 0x000000ffff037224 */ /* 0x000fe200000e0603 */
[----:B------:R-:W-:Y:S07]  /*1140*/  BRA.U UP0, `(.L_x_12) ;  /* 0xfffffffd00e47547 */ /* 0x000fee000b83ffff */
.L_x_7:
[----:B0-2---:R-:W0:Y:S01]  /*1150*/  LDC.64 R2, c[0x0][0x388] ;  /* 0x0000e200ff027b82 */ /* 0x005e220000000a00 */
[----:B-1----:R-:W-:Y:S01]  /*1160*/  IMAD.MOV.U32 R5, RZ, RZ, 0x1 ;  /* 0x00000001ff057424 */ /* 0x002fe200078e00ff */
[----:B------:R-:W-:Y:S06]  /*1170*/  MEMBAR.SC.GPU ;  /* 0x0000000000007992 */ /* 0x000fec0000002000 */
[----:B------:R-:W-:-:S00]  /*1180*/  ERRBAR ;  /* 0x00000000000079ab */ /* 0x000fc00000000000 */
[----:B------:R-:W-:Y:S06]  /*1190*/  CGAERRBAR ;  /* 0x00000000000075ab */ /* 0x000fec0000000000 */
[----:B------:R-:W-:Y:S04]  /*11a0*/  CCTL.IVALL ;  /* 0x00000000ff00798f */ /* 0x000fe80002000000 */
[----:B0-----:R-:W-:Y:S01]  /*11b0*/  STG.E.STRONG.SYS desc[UR6][R2.64], R5 ;  /* 0x0000000502007986 */ /* 0x001fe2000c115906 */
[----:B------:R-:W-:Y:S05]  /*11c0*/  EXIT ;  /* 0x000000000000794d */ /* 0x000fea0003800000 */
.L_x_13:
[----:B------:R-:W-:-:S00]  /*11d0*/  BRA `(.L_x_13) ;  /* 0xfffffffc00fc7947 */ /* 0x000fc0000383ffff */
[----:B------:R-:W-:-:S00]  /*11e0*/  NOP ;  /* 0x0000000000007918 */ /* 0x000fc00000000000 */
        /* <DEDUP_REMOVED lines=9> */
.L_x_14:


//--------------------- .nv.shared.reserved.0     --------------------------
	.section	.nv.shared.reserved.0,"aw",@nobits
	.weak		__nv_reservedSMEM_offset_0_alias
	.size		__nv_reservedSMEM_offset_0_alias, 0, 64
	.other		__nv_reservedSMEM_offset_0_alias,@"STO_CUDA_RESERVED_SHARED STV_DEFAULT"
__nv_reservedSMEM_offset_0_alias:
	.zero		0
	.zero		64


//--------------------- .nv.constant0._Z6kerneliPViPiS1_ --------------------------
	.section	.nv.constant0._Z6kerneliPViPiS1_,"a",@progbits
	.sectionflags	@""
	.align	4
.nv.constant0._Z6kerneliPViPiS1_:
	.zero		928


//--------------------- SYMBOLS --------------------------

	.type		.nv.reservedSmem.offset0,@object
	.size		.nv.reservedSmem.offset0,0x4
